	.headerflags	@"EF_CUDA_TEXMODE_UNIFIED EF_CUDA_64BIT_ADDRESS EF_CUDA_ACCELERATORS EF_CUDA_SM90 EF_CUDA_VIRTUAL_SM(EF_CUDA_SM90)"
	.elftype	@"ET_EXEC"


//--------------------- .nv.info                  --------------------------
	.section	.nv.info,"",@"SHT_CUDA_INFO"
	.align	4


	//----- nvinfo : EIATTR_REGCOUNT
	.align		4
        /*0000*/ 	.byte	0x04, 0x2f
        /*0002*/ 	.short	(.L_3 - .L_2)
	.align		4
.L_2:
        /*0004*/ 	.word	index@(triton_poi_fused__native_batch_norm_legit_no_training_add_mul_softplus_tanh_23)
        /*0008*/ 	.word	0x0000001c


	//----- nvinfo : EIATTR_MIN_STACK_SIZE
	.align		4
.L_3:
        /*000c*/ 	.byte	0x04, 0x12
        /*000e*/ 	.short	(.L_5 - .L_4)
	.align		4
.L_4:
        /*0010*/ 	.word	index@(triton_poi_fused__native_batch_norm_legit_no_training_add_mul_softplus_tanh_23)
        /*0014*/ 	.word	0x00000000


	//----- nvinfo : EIATTR_FRAME_SIZE
	.align		4
.L_5:
        /*0018*/ 	.byte	0x04, 0x11
        /*001a*/ 	.short	(.L_7 - .L_6)
	.align		4
.L_6:
        /*001c*/ 	.word	index@(triton_poi_fused__native_batch_norm_legit_no_training_add_mul_softplus_tanh_23)
        /*0020*/ 	.word	0x00000000


	//----- nvinfo : EIATTR_MIN_STACK_SIZE
	.align		4
.L_7:
        /*0024*/ 	.byte	0x04, 0x12
        /*0026*/ 	.short	(.L_9 - .L_8)
	.align		4
.L_8:
        /*0028*/ 	.word	index@(triton_poi_fused__native_batch_norm_legit_no_training_add_mul_softplus_tanh_23)
        /*002c*/ 	.word	0x00000000
.L_9:


//--------------------- .nv.info.triton_poi_fused__native_batch_norm_legit_no_training_add_mul_softplus_tanh_23 --------------------------
	.section	.nv.info.triton_poi_fused__native_batch_norm_legit_no_training_add_mul_softplus_tanh_23,"",@"SHT_CUDA_INFO"
	.sectionflags	@""
	.align	4


	//----- nvinfo : EIATTR_CUDA_API_VERSION
	.align		4
        /*0000*/ 	.byte	0x04, 0x37
        /*0002*/ 	.short	(.L_11 - .L_10)
.L_10:
        /*0004*/ 	.word	0x0000007c


	//----- nvinfo : EIATTR_KPARAM_INFO
	.align		4
.L_11:
        /*0008*/ 	.byte	0x04, 0x17
        /*000a*/ 	.short	(.L_13 - .L_12)
.L_12:
        /*000c*/ 	.word	0x00000000
        /*0010*/ 	.short	0x0007
        /*0012*/ 	.short	0x0038
        /*0014*/ 	.byte	0x00, 0xf0, 0x11, 0x00


	//----- nvinfo : EIATTR_KPARAM_INFO
	.align		4
.L_13:
        /*0018*/ 	.byte	0x04, 0x17
        /*001a*/ 	.short	(.L_15 - .L_14)
.L_14:
        /*001c*/ 	.word	0x00000000
        /*0020*/ 	.short	0x0006
        /*0022*/ 	.short	0x0030
        /*0024*/ 	.byte	0x00, 0xf4, 0x21, 0x00


	//----- nvinfo : EIATTR_KPARAM_INFO
	.align		4
.L_15:
        /*0028*/ 	.byte	0x04, 0x17
        /*002a*/ 	.short	(.L_17 - .L_16)
.L_16:
        /*002c*/ 	.word	0x00000000
        /*0030*/ 	.short	0x0005
        /*0032*/ 	.short	0x0028
        /*0034*/ 	.byte	0x00, 0xf4, 0x21, 0x00


	//----- nvinfo : EIATTR_KPARAM_INFO
	.align		4
.L_17:
        /*0038*/ 	.byte	0x04, 0x17
        /*003a*/ 	.short	(.L_19 - .L_18)
.L_18:
        /*003c*/ 	.word	0x00000000
        /*0040*/ 	.short	0x0004
        /*0042*/ 	.short	0x0020
        /*0044*/ 	.byte	0x00, 0xf4, 0x21, 0x00


	//----- nvinfo : EIATTR_KPARAM_INFO
	.align		4
.L_19:
        /*0048*/ 	.byte	0x04, 0x17
        /*004a*/ 	.short	(.L_21 - .L_20)
.L_20:
        /*004c*/ 	.word	0x00000000
        /*0050*/ 	.short	0x0003
        /*0052*/ 	.short	0x0018
        /*0054*/ 	.byte	0x00, 0xf4, 0x21, 0x00


	//----- nvinfo : EIATTR_KPARAM_INFO
	.align		4
.L_21:
        /*0058*/ 	.byte	0x04, 0x17
        /*005a*/ 	.short	(.L_23 - .L_22)
.L_22:
        /*005c*/ 	.word	0x00000000
        /*0060*/ 	.short	0x0002
        /*0062*/ 	.short	0x0010
        /*0064*/ 	.byte	0x00, 0xf4, 0x21, 0x00


	//----- nvinfo : EIATTR_KPARAM_INFO
	.align		4
.L_23:
        /*0068*/ 	.byte	0x04, 0x17
        /*006a*/ 	.short	(.L_25 - .L_24)
.L_24:
        /*006c*/ 	.word	0x00000000
        /*0070*/ 	.short	0x0001
        /*0072*/ 	.short	0x0008
        /*0074*/ 	.byte	0x00, 0xf4, 0x21, 0x00


	//----- nvinfo : EIATTR_KPARAM_INFO
	.align		4
.L_25:
        /*0078*/ 	.byte	0x04, 0x17
        /*007a*/ 	.short	(.L_27 - .L_26)
.L_26:
        /*007c*/ 	.word	0x00000000
        /*0080*/ 	.short	0x0000
        /*0082*/ 	.short	0x0000
        /*0084*/ 	.byte	0x00, 0xf4, 0x21, 0x00


	//----- nvinfo : EIATTR_SPARSE_MMA_MASK
	.align		4
.L_27:
        /*0088*/ 	.byte	0x03, 0x50
        /*008a*/ 	.short	0x0000


	//----- nvinfo : EIATTR_MAXREG_COUNT
	.align		4
        /*008c*/ 	.byte	0x03, 0x1b
        /*008e*/ 	.short	0x00ff


	//----- nvinfo : EIATTR_EXIT_INSTR_OFFSETS
	.align		4
        /*0090*/ 	.byte	0x04, 0x1c
        /*0092*/ 	.short	(.L_29 - .L_28)


	//   ....[0]....
.L_28:
        /*0094*/ 	.word	0x00000bb0


	//   ....[1]....
        /*0098*/ 	.word	0x00000bd0


	//----- nvinfo : EIATTR_REQNTID
	.align		4
.L_29:
        /*009c*/ 	.byte	0x04, 0x10
        /*009e*/ 	.short	(.L_31 - .L_30)
.L_30:
        /*00a0*/ 	.word	0x00000080
        /*00a4*/ 	.word	0x00000001
        /*00a8*/ 	.word	0x00000001


	//----- nvinfo : EIATTR_CRS_STACK_SIZE
	.align		4
.L_31:
        /*00ac*/ 	.byte	0x04, 0x1e
        /*00ae*/ 	.short	(.L_33 - .L_32)
.L_32:
        /*00b0*/ 	.word	0x00000000


	//----- nvinfo : EIATTR_CBANK_PARAM_SIZE
	.align		4
.L_33:
        /*00b4*/ 	.byte	0x03, 0x19
        /*00b6*/ 	.short	0x003c


	//----- nvinfo : EIATTR_PARAM_CBANK
	.align		4
        /*00b8*/ 	.byte	0x04, 0x0a
        /*00ba*/ 	.short	(.L_35 - .L_34)
	.align		4
.L_34:
        /*00bc*/ 	.word	index@(.nv.constant0.triton_poi_fused__native_batch_norm_legit_no_training_add_mul_softplus_tanh_23)
        /*00c0*/ 	.short	0x0210
        /*00c2*/ 	.short	0x003c


	//----- nvinfo : EIATTR_SW_WAR
	.align		4
.L_35:
        /*00c4*/ 	.byte	0x04, 0x36
        /*00c6*/ 	.short	(.L_37 - .L_36)
.L_36:
        /*00c8*/ 	.word	0x00000008
.L_37:


//--------------------- .nv.callgraph             --------------------------
	.section	.nv.callgraph,"",@"SHT_CUDA_CALLGRAPH"
	.align	4
	.sectionentsize	8
	.align		4
        /*0000*/ 	.word	0x00000000
	.align		4
        /*0004*/ 	.word	0xffffffff
	.align		4
        /*0008*/ 	.word	0x00000000
	.align		4
        /*000c*/ 	.word	0xfffffffe
	.align		4
        /*0010*/ 	.word	0x00000000
	.align		4
        /*0014*/ 	.word	0xfffffffd
	.align		4
        /*0018*/ 	.word	0x00000000
	.align		4
        /*001c*/ 	.word	0xfffffffc


//--------------------- .nv.constant4             --------------------------
	.section	.nv.constant4,"a",@progbits
	.align	8
	.align		8
.nv.constant4:
        /*0000*/ 	.dword	_$_str
	.align		8
        /*0008*/ 	.dword	_$_str_$_2


//--------------------- .text.triton_poi_fused__native_batch_norm_legit_no_training_add_mul_softplus_tanh_23 --------------------------
	.section	.text.triton_poi_fused__native_batch_norm_legit_no_training_add_mul_softplus_tanh_23,"ax",@progbits
	.align	128
        .global         triton_poi_fused__native_batch_norm_legit_no_training_add_mul_softplus_tanh_23
        .type           triton_poi_fused__native_batch_norm_legit_no_training_add_mul_softplus_tanh_23,@function
        .size           triton_poi_fused__native_batch_norm_legit_no_training_add_mul_softplus_tanh_23,(.L_x_11 - triton_poi_fused__native_batch_norm_legit_no_training_add_mul_softplus_tanh_23)
        .other          triton_poi_fused__native_batch_norm_legit_no_training_add_mul_softplus_tanh_23,@"STO_CUDA_ENTRY STV_DEFAULT"
triton_poi_fused__native_batch_norm_legit_no_training_add_mul_softplus_tanh_23:
.text.triton_poi_fused__native_batch_norm_legit_no_training_add_mul_softplus_tanh_23:
[----:B------:R-:W0:Y:S01]  /*0000*/  LDC R1, c[0x0][0x28] ;  /* 0x00000a00ff017b82 */ /* 0x000e220000000800 */
[----:B------:R-:W1:Y:S07]  /*0010*/  S2R R0, SR_TID.X ;  /* 0x0000000000007919 */ /* 0x000e6e0000002100 */
[----:B------:R-:W2:Y:S01]  /*0020*/  LDC.64 R2, c[0x0][0x228] ;  /* 0x00008a00ff027b82 */ /* 0x000ea20000000a00 */
[----:B------:R-:W-:Y:S01]  /*0030*/  ULDC.64 UR4, c[0x0][0x208] ;  /* 0x0000820000047ab9 */ /* 0x000fe20000000a00 */
[----:B------:R-:W3:Y:S06]  /*0040*/  S2R R7, SR_CTAID.X ;  /* 0x0000000000077919 */ /* 0x000eec0000002500 */
[----:B------:R-:W4:Y:S08]  /*0050*/  LDC.64 R18, c[0x0][0x220] ;  /* 0x00008800ff127b82 */ /* 0x000f300000000a00 */
[----:B------:R-:W5:Y:S08]  /*0060*/  LDC.64 R16, c[0x0][0x218] ;  /* 0x00008600ff107b82 */ /* 0x000f700000000a00 */
[----:B------:R-:W5:Y:S01]  /*0070*/  LDC.64 R20, c[0x0][0x230] ;  /* 0x00008c00ff147b82 */ /* 0x000f620000000a00 */
[----:B-1----:R-:W-:-:S07]  /*0080*/  SHF.L.U32 R0, R0, 0x1, RZ ;  /* 0x0000000100007819 */ /* 0x002fce00000006ff */
[----:B------:R-:W1:Y:S01]  /*0090*/  LDC.64 R22, c[0x0][0x238] ;  /* 0x00008e00ff167b82 */ /* 0x000e620000000a00 */
[----:B---3--:R-:W-:Y:S02]  /*00a0*/  SHF.R.S32.HI R5, RZ, 0x17, R7 ;  /* 0x00000017ff057819 */ /* 0x008fe40000011407 */
[----:B------:R-:W-:Y:S02]  /*00b0*/  LOP3.LUT R0, R0, 0xfe, RZ, 0xc0, !PT ;  /* 0x000000fe00007812 */ /* 0x000fe400078ec0ff */
[----:B------:R-:W-:Y:S02]  /*00c0*/  SGXT R5, R5, 0x1 ;  /* 0x000000010505781a */ /* 0x000fe40000000200 */
[----:B------:R-:W-:Y:S02]  /*00d0*/  CS2R R8, SRZ ;  /* 0x0000000000087805 */ /* 0x000fe4000001ff00 */
[----:B------:R-:W-:Y:S02]  /*00e0*/  LEA R4, R7, R0, 0x8 ;  /* 0x0000000007047211 */ /* 0x000fe400078e40ff */
[----:B------:R-:W-:-:S02]  /*00f0*/  CS2R R6, SRZ ;  /* 0x0000000000067805 */ /* 0x000fc4000001ff00 */
[----:B------:R-:W-:Y:S02]  /*0100*/  CS2R R10, SRZ ;  /* 0x00000000000a7805 */ /* 0x000fe4000001ff00 */
[----:B------:R-:W-:Y:S02]  /*0110*/  CS2R R12, SRZ ;  /* 0x00000000000c7805 */ /* 0x000fe4000001ff00 */
[----:B------:R-:W-:Y:S02]  /*0120*/  LEA.HI R5, R5, R4, RZ, 0x7 ;  /* 0x0000000405057211 */ /* 0x000fe400078f38ff */
[----:B------:R-:W-:Y:S02]  /*0130*/  CS2R R14, SRZ ;  /* 0x00000000000e7805 */ /* 0x000fe4000001ff00 */
[----:B------:R-:W-:Y:S01]  /*0140*/  ISETP.GE.AND P0, PT, R4, 0x200, PT ;  /* 0x000002000400780c */ /* 0x000fe20003f06270 */
[----:B------:R-:W3:Y:S01]  /*0150*/  LDC.64 R24, c[0x0][0x240] ;  /* 0x00009000ff187b82 */ /* 0x000ee20000000a00 */
[----:B------:R-:W-:-:S04]  /*0160*/  LOP3.LUT R5, R5, 0xffffff80, RZ, 0xc0, !PT ;  /* 0xffffff8005057812 */ /* 0x000fc800078ec0ff */
[----:B------:R-:W-:-:S05]  /*0170*/  IADD3 R5, R4, -R5, RZ ;  /* 0x8000000504057210 */ /* 0x000fca0007ffe0ff */
[----:B--2---:R-:W-:-:S05]  /*0180*/  IMAD.WIDE R2, R5, 0x4, R2 ;  /* 0x0000000405027825 */ /* 0x004fca00078e0202 */
[----:B------:R2:W3:Y:S01]  /*0190*/  @!P0 LDG.E.EL.64 R6, desc[UR4][R2.64] ;  /* 0x0000000402068981 */ /* 0x0004e2000c2e1b00 */
[----:B----4-:R-:W-:-:S04]  /*01a0*/  IMAD.WIDE R18, R5, 0x4, R18 ;  /* 0x0000000405127825 */ /* 0x010fc800078e0212 */
[C---:B0----5:R-:W-:Y:S01]  /*01b0*/  IMAD.WIDE R16, R4.reuse, 0x4, R16 ;  /* 0x0000000404107825 */ /* 0x061fe200078e0210 */
[----:B------:R3:W4:Y:S03]  /*01c0*/  @!P0 LDG.E.EL.64 R8, desc[UR4][R18.64] ;  /* 0x0000000412088981 */ /* 0x000726000c2e1b00 */
[C---:B------:R-:W-:Y:S01]  /*01d0*/  IMAD.WIDE R20, R5.reuse, 0x4, R20 ;  /* 0x0000000405147825 */ /* 0x040fe200078e0214 */
[----:B------:R0:W4:Y:S03]  /*01e0*/  @!P0 LDG.E.64 R10, desc[UR4][R16.64] ;  /* 0x00000004100a8981 */ /* 0x000126000c1e1b00 */
[----:B-1----:R-:W-:Y:S01]  /*01f0*/  IMAD.WIDE R22, R5, 0x4, R22 ;  /* 0x0000000405167825 */ /* 0x002fe200078e0216 */
[----:B------:R-:W4:Y:S04]  /*0200*/  @!P0 LDG.E.EL.64 R12, desc[UR4][R20.64] ;  /* 0x00000004140c8981 */ /* 0x000f28000c2e1b00 */
[----:B------:R-:W4:Y:S01]  /*0210*/  @!P0 LDG.E.EL.64 R14, desc[UR4][R22.64] ;  /* 0x00000004160e8981 */ /* 0x000f22000c2e1b00 */
[----:B--2---:R-:W-:Y:S01]  /*0220*/  CS2R R2, SRZ ;  /* 0x0000000000027805 */ /* 0x004fe2000001ff00 */
[----:B---3--:R-:W-:-:S05]  /*0230*/  IMAD.WIDE R18, R4, 0x4, R24 ;  /* 0x0000000404127825 */ /* 0x008fca00078e0218 */
[----:B------:R1:W5:Y:S01]  /*0240*/  @!P0 LDG.E.64 R2, desc[UR4][R18.64] ;  /* 0x0000000412028981 */ /* 0x000362000c1e1b00 */
[----:B------:R-:W-:Y:S01]  /*0250*/  HFMA2.MMA R0, -RZ, RZ, 1.625, 0 ;  /* 0x3e800000ff007435 */ /* 0x000fe200000001ff */
[----:B------:R-:W-:Y:S01]  /*0260*/  BSSY B0, `(.L_x_0) ;  /* 0x0000057000007945 */ /* 0x000fe20003800000 */
[----:B------:R-:W-:Y:S01]  /*0270*/  FADD R6, R6, 9.9999997473787516356e-06 ;  /* 0x3727c5ac06067421 */ /* 0x000fe20000000000 */
[----:B------:R-:W-:-:S03]  /*0280*/  FADD R7, R7, 9.9999997473787516356e-06 ;  /* 0x3727c5ac07077421 */ /* 0x000fc60000000000 */
[----:B------:R-:W2:Y:S08]  /*0290*/  MUFU.SQRT R5, R6 ;  /* 0x0000000600057308 */ /* 0x000eb00000002000 */
[----:B0-----:R-:W0:Y:S01]  /*02a0*/  MUFU.SQRT R16, R7 ;  /* 0x0000000700107308 */ /* 0x001e220000002000 */
[C---:B--2---:R-:W-:Y:S02]  /*02b0*/  FSETP.GT.AND P1, PT, R5.reuse, 8.50705917302346158658e+37, PT ;  /* 0x7e8000000500780b */ /* 0x044fe40003f24000 */
[----:B------:R-:W-:-:S02]  /*02c0*/  FSETP.GEU.AND P3, PT, R5, 1.175494350822287508e-38, PT ;  /* 0x008000000500780b */ /* 0x000fc40003f6e000 */
[C---:B0-----:R-:W-:Y:S02]  /*02d0*/  FSETP.GT.AND P2, PT, R16.reuse, 8.50705917302346158658e+37, PT ;  /* 0x7e8000001000780b */ /* 0x041fe40003f44000 */
[----:B------:R-:W-:-:S07]  /*02e0*/  FSETP.GEU.AND P4, PT, R16, 1.175494350822287508e-38, PT ;  /* 0x008000001000780b */ /* 0x000fce0003f8e000 */
[----:B------:R-:W-:-:S04]  /*02f0*/  @P1 FMUL R5, R5, 0.25 ;  /* 0x3e80000005051820 */ /* 0x000fc80000400000 */
[----:B------:R-:W-:Y:S01]  /*0300*/  @!P3 FMUL R5, R5, 16777216 ;  /* 0x4b8000000505b820 */ /* 0x000fe20000400000 */
[----:B------:R-:W-:-:S04]  /*0310*/  @P2 FMUL R16, R16, 0.25 ;  /* 0x3e80000010102820 */ /* 0x000fc80000400000 */
[----:B------:R-:W-:Y:S01]  /*0320*/  @!P4 FMUL R16, R16, 16777216 ;  /* 0x4b8000001010c820 */ /* 0x000fe20000400000 */
[----:B------:R-:W0:Y:S01]  /*0330*/  MUFU.RCP R5, R5 ;  /* 0x0000000500057308 */ /* 0x000e220000001000 */
[----:B------:R-:W-:-:S07]  /*0340*/  FSEL R6, R0, 1, P1 ;  /* 0x3f80000000067808 */ /* 0x000fce0000800000 */
[----:B------:R-:W2:Y:S01]  /*0350*/  MUFU.RCP R16, R16 ;  /* 0x0000001000107308 */ /* 0x000ea20000001000 */
[----:B------:R-:W-:Y:S01]  /*0360*/  FSEL R17, R0, 1, P2 ;  /* 0x3f80000000117808 */ /* 0x000fe20001000000 */
[----:B------:R-:W-:Y:S01]  /*0370*/  @!P3 FMUL R6, R6, 16777216 ;  /* 0x4b8000000606b820 */ /* 0x000fe20000400000 */
[----:B----4-:R-:W-:-:S03]  /*0380*/  FADD R8, -R8, R10 ;  /* 0x0000000a08087221 */ /* 0x010fc60000000100 */
[----:B------:R-:W-:Y:S01]  /*0390*/  @!P4 FMUL R17, R17, 16777216 ;  /* 0x4b8000001111c820 */ /* 0x000fe20000400000 */
[----:B0-----:R-:W-:Y:S01]  /*03a0*/  FMUL R7, R5, R6 ;  /* 0x0000000605077220 */ /* 0x001fe20000400000 */
[----:B------:R-:W-:-:S03]  /*03b0*/  FADD R9, -R9, R11 ;  /* 0x0000000b09097221 */ /* 0x000fc60000000100 */
[----:B------:R-:W-:Y:S01]  /*03c0*/  FMUL R7, R8, R7 ;  /* 0x0000000708077220 */ /* 0x000fe20000400000 */
[----:B--2---:R-:W-:-:S03]  /*03d0*/  FMUL R6, R16, R17 ;  /* 0x0000001110067220 */ /* 0x004fc60000400000 */
[----:B------:R-:W-:Y:S01]  /*03e0*/  FFMA R5, R7, R12, R14 ;  /* 0x0000000c07057223 */ /* 0x000fe2000000000e */
[----:B------:R-:W-:-:S03]  /*03f0*/  FMUL R6, R9, R6 ;  /* 0x0000000609067220 */ /* 0x000fc60000400000 */
[----:B------:R-:W-:Y:S01]  /*0400*/  FMUL R9, R5, 1.4426950216293334961 ;  /* 0x3fb8aa3b05097820 */ /* 0x000fe20000400000 */
[----:B------:R-:W-:-:S04]  /*0410*/  FFMA R6, R6, R13, R15 ;  /* 0x0000000d06067223 */ /* 0x000fc8000000000f */
[----:B------:R-:W-:Y:S01]  /*0420*/  FMUL R11, R6, 1.4426950216293334961 ;  /* 0x3fb8aa3b060b7820 */ /* 0x000fe20000400000 */
[----:B------:R-:W-:-:S04]  /*0430*/  FSETP.GEU.AND P1, PT, R9, -126, PT ;  /* 0xc2fc00000900780b */ /* 0x000fc80003f2e000 */
[----:B------:R-:W-:-:S09]  /*0440*/  FSETP.GEU.AND P2, PT, R11, -126, PT ;  /* 0xc2fc00000b00780b */ /* 0x000fd20003f4e000 */
[----:B------:R-:W-:-:S04]  /*0450*/  @!P1 FMUL R9, R9, 0.5 ;  /* 0x3f00000009099820 */ /* 0x000fc80000400000 */
[----:B------:R-:W-:Y:S01]  /*0460*/  @!P2 FMUL R11, R11, 0.5 ;  /* 0x3f0000000b0ba820 */ /* 0x000fe20000400000 */
[----:B------:R-:W0:Y:S08]  /*0470*/  MUFU.EX2 R7, R9 ;  /* 0x0000000900077308 */ /* 0x000e300000000800 */
[----:B------:R-:W2:Y:S01]  /*0480*/  MUFU.EX2 R8, R11 ;  /* 0x0000000b00087308 */ /* 0x000ea20000000800 */
[----:B0-----:R-:W-:-:S04]  /*0490*/  @!P1 FMUL R7, R7, R7 ;  /* 0x0000000707079220 */ /* 0x001fc80000400000 */
[----:B------:R-:W-:Y:S01]  /*04a0*/  FADD.FTZ.RZ R10, R7, 1 ;  /* 0x3f800000070a7421 */ /* 0x000fe2000001c000 */
[----:B--2---:R-:W-:-:S04]  /*04b0*/  @!P2 FMUL R8, R8, R8 ;  /* 0x000000080808a220 */ /* 0x004fc80000400000 */
[----:B------:R-:W-:Y:S01]  /*04c0*/  IADD3 R10, R10, -0x3f400000, RZ ;  /* 0xc0c000000a0a7810 */ /* 0x000fe20007ffe0ff */
[----:B------:R-:W-:-:S03]  /*04d0*/  FADD.FTZ.RZ R12, R8, 1 ;  /* 0x3f800000080c7421 */ /* 0x000fc6000001c000 */
[----:B------:R-:W-:Y:S02]  /*04e0*/  LOP3.LUT R10, R10, 0xff800000, RZ, 0xc0, !PT ;  /* 0xff8000000a0a7812 */ /* 0x000fe400078ec0ff */
[----:B------:R-:W-:Y:S02]  /*04f0*/  IADD3 R12, R12, -0x3f400000, RZ ;  /* 0xc0c000000c0c7810 */ /* 0x000fe40007ffe0ff */
[----:B------:R-:W-:Y:S02]  /*0500*/  IADD3 R13, -R10, 0x40800000, RZ ;  /* 0x408000000a0d7810 */ /* 0x000fe40007ffe1ff */
[----:B------:R-:W-:-:S04]  /*0510*/  LOP3.LUT R9, R12, 0xff800000, RZ, 0xc0, !PT ;  /* 0xff8000000c097812 */ /* 0x000fc800078ec0ff */
[----:B------:R-:W-:Y:S01]  /*0520*/  IADD3 R15, -R9, 0x40800000, RZ ;  /* 0x40800000090f7810 */ /* 0x000fe20007ffe1ff */
[-C--:B------:R-:W-:Y:S01]  /*0530*/  FFMA.FTZ R11, R13, R0.reuse, -1 ;  /* 0xbf8000000d0b7423 */ /* 0x080fe20000010000 */
[----:B------:R-:W-:Y:S02]  /*0540*/  IADD3 R12, R7, -R10, RZ ;  /* 0x8000000a070c7210 */ /* 0x000fe40007ffe0ff */
[----:B------:R-:W-:Y:S01]  /*0550*/  IADD3 R13, R8, -R9, RZ ;  /* 0x80000009080d7210 */ /* 0x000fe20007ffe0ff */
[----:B------:R-:W-:Y:S01]  /*0560*/  FFMA.FTZ R0, R15, R0, -1 ;  /* 0xbf8000000f007423 */ /* 0x000fe20000010000 */
[----:B------:R-:W-:Y:S01]  /*0570*/  MOV R14, 0x3d39bf78 ;  /* 0x3d39bf78000e7802 */ /* 0x000fe20000000f00 */
[----:B------:R-:W-:Y:S02]  /*0580*/  FADD R11, R12, R11 ;  /* 0x0000000b0c0b7221 */ /* 0x000fe40000000000 */
[----:B------:R-:W-:Y:S02]  /*0590*/  FADD R0, R13, R0 ;  /* 0x000000000d007221 */ /* 0x000fe40000000000 */
[----:B------:R-:W-:-:S02]  /*05a0*/  FFMA.FTZ R12, R11, -R14, 0.10546888411045074463 ;  /* 0x3dd800120b0c7423 */ /* 0x000fc4000001080e */
[C---:B------:R-:W-:Y:S02]  /*05b0*/  FFMA.FTZ R13, R0.reuse, -R14, 0.10546888411045074463 ;  /* 0x3dd80012000d7423 */ /* 0x040fe4000001080e */
[C---:B------:R-:W-:Y:S02]  /*05c0*/  FFMA.FTZ R12, R11.reuse, R12, -0.13229703903198242188 ;  /* 0xbe0778e00b0c7423 */ /* 0x040fe4000001000c */
[C---:B------:R-:W-:Y:S02]  /*05d0*/  FFMA.FTZ R13, R0.reuse, R13, -0.13229703903198242188 ;  /* 0xbe0778e0000d7423 */ /* 0x040fe4000001000d */
[C---:B------:R-:W-:Y:S02]  /*05e0*/  FFMA.FTZ R12, R11.reuse, R12, 0.14491446316242218018 ;  /* 0x3e1464750b0c7423 */ /* 0x040fe4000001000c */
[----:B------:R-:W-:Y:S02]  /*05f0*/  FFMA.FTZ R13, R0, R13, 0.14491446316242218018 ;  /* 0x3e146475000d7423 */ /* 0x000fe4000001000d */
[----:B------:R-:W-:-:S02]  /*0600*/  FFMA.FTZ R12, R11, R12, -0.16641564667224884033 ;  /* 0xbe2a68dd0b0c7423 */ /* 0x000fc4000001000c */
[C---:B------:R-:W-:Y:S02]  /*0610*/  FFMA.FTZ R13, R0.reuse, R13, -0.16641564667224884033 ;  /* 0xbe2a68dd000d7423 */ /* 0x040fe4000001000d */
[C---:B------:R-:W-:Y:S02]  /*0620*/  FFMA.FTZ R12, R11.reuse, R12, 0.19988867640495300293 ;  /* 0x3e4caf9e0b0c7423 */ /* 0x040fe4000001000c */
[C---:B------:R-:W-:Y:S02]  /*0630*/  FFMA.FTZ R13, R0.reuse, R13, 0.19988867640495300293 ;  /* 0x3e4caf9e000d7423 */ /* 0x040fe4000001000d */
[----:B------:R-:W-:Y:S02]  /*0640*/  FFMA.FTZ R12, R11, R12, -0.25000196695327758789 ;  /* 0xbe8000420b0c7423 */ /* 0x000fe4000001000c */
[----:B------:R-:W-:Y:S01]  /*0650*/  FFMA.FTZ R13, R0, R13, -0.25000196695327758789 ;  /* 0xbe800042000d7423 */ /* 0x000fe2000001000d */
[----:B------:R-:W-:Y:S01]  /*0660*/  ISETP.GE.U32.AND P3, PT, R7, 0x7f800000, PT ;  /* 0x7f8000000700780c */ /* 0x000fe20003f66070 */
[----:B------:R-:W-:-:S02]  /*0670*/  FFMA.FTZ R12, R11, R12, 0.33333510160446166992 ;  /* 0x3eaaaae60b0c7423 */ /* 0x000fc4000001000c */
[C---:B------:R-:W-:Y:S02]  /*0680*/  FFMA.FTZ R13, R0.reuse, R13, 0.33333510160446166992 ;  /* 0x3eaaaae6000d7423 */ /* 0x040fe4000001000d */
[C---:B------:R-:W-:Y:S02]  /*0690*/  FFMA.FTZ R12, R11.reuse, R12, -0.5 ;  /* 0xbf0000000b0c7423 */ /* 0x040fe4000001000c */
[C---:B------:R-:W-:Y:S01]  /*06a0*/  FFMA.FTZ R13, R0.reuse, R13, -0.5 ;  /* 0xbf000000000d7423 */ /* 0x040fe2000001000d */
[----:B------:R-:W-:Y:S01]  /*06b0*/  I2FP.F32.S32 R9, R9 ;  /* 0x0000000900097245 */ /* 0x000fe20000201400 */
[C---:B------:R-:W-:Y:S01]  /*06c0*/  FMUL R12, R11.reuse, R12 ;  /* 0x0000000c0b0c7220 */ /* 0x040fe20000400000 */
[----:B------:R-:W-:Y:S01]  /*06d0*/  I2FP.F32.S32 R10, R10 ;  /* 0x0000000a000a7245 */ /* 0x000fe20000201400 */
[C---:B------:R-:W-:Y:S02]  /*06e0*/  FMUL R13, R0.reuse, R13 ;  /* 0x0000000d000d7220 */ /* 0x040fe40000400000 */
[----:B------:R-:W-:Y:S01]  /*06f0*/  FFMA.FTZ R11, R11, R12, R11 ;  /* 0x0000000c0b0b7223 */ /* 0x000fe2000001000b */
[----:B------:R-:W-:Y:S01]  /*0700*/  FMUL R9, R9, 1.1920928955078125e-07 ;  /* 0x3400000009097820 */ /* 0x000fe20000400000 */
[----:B------:R-:W-:Y:S01]  /*0710*/  FFMA.FTZ R0, R0, R13, R0 ;  /* 0x0000000d00007223 */ /* 0x000fe20000010000 */
[----:B------:R-:W-:Y:S01]  /*0720*/  FMUL R10, R10, 1.1920928955078125e-07 ;  /* 0x340000000a0a7820 */ /* 0x000fe20000400000 */
[----:B------:R-:W-:-:S02]  /*0730*/  FSETP.GT.AND P1, PT, R5, 20, PT ;  /* 0x41a000000500780b */ /* 0x000fc40003f24000 */
[----:B------:R-:W-:Y:S01]  /*0740*/  ISETP.GE.U32.AND P2, PT, R8, 0x7f800000, PT ;  /* 0x7f8000000800780c */ /* 0x000fe20003f46070 */
[----:B------:R-:W-:Y:S01]  /*0750*/  FFMA.FTZ R9, R9, 0.69314718246459960938, R0 ;  /* 0x3f31721809097823 */ /* 0x000fe20000010000 */
[----:B------:R-:W-:Y:S01]  /*0760*/  FFMA.FTZ R10, R10, 0.69314718246459960938, R11 ;  /* 0x3f3172180a0a7823 */ /* 0x000fe2000001000b */
[----:B-1----:R-:W-:Y:S10]  /*0770*/  @!P3 BRA `(.L_x_1) ;  /* 0x000000000014b947 */ /* 0x002ff40003800000 */
[C---:B------:R-:W-:Y:S02]  /*0780*/  ISETP.GE.AND P3, PT, R7.reuse, -0x407fffff, PT ;  /* 0xbf8000010700780c */ /* 0x040fe40003f66270 */
[----:B------:R-:W-:-:S11]  /*0790*/  FSETP.NEU.AND P4, PT, R7, RZ, PT ;  /* 0x000000ff0700720b */ /* 0x000fd60003f8d000 */
[----:B------:R-:W-:-:S05]  /*07a0*/  @P3 MOV R0, 0x7f800000 ;  /* 0x7f80000000003802 */ /* 0x000fca0000000f00 */
[----:B------:R-:W-:-:S05]  /*07b0*/  @P3 FFMA.FTZ R10, R7, R0, +INF ;  /* 0x7f800000070a3423 */ /* 0x000fca0000010000 */
[----:B------:R-:W-:-:S07]  /*07c0*/  FSEL R10, R10, -RZ, P4 ;  /* 0x800000ff0a0a7208 */ /* 0x000fce0002000000 */
.L_x_1:
[----:B------:R-:W-:Y:S05]  /*07d0*/  BSYNC B0 ;  /* 0x0000000000007941 */ /* 0x000fea0003800000 */
.L_x_0:
[----:B------:R-:W-:Y:S04]  /*07e0*/  BSSY B0, `(.L_x_2) ;  /* 0x0000007000007945 */ /* 0x000fe80003800000 */
[----:B------:R-:W-:Y:S05]  /*07f0*/  @!P2 BRA `(.L_x_3) ;  /* 0x000000000014a947 */ /* 0x000fea0003800000 */
[C---:B------:R-:W-:Y:S02]  /*0800*/  ISETP.GE.AND P2, PT, R8.reuse, -0x407fffff, PT ;  /* 0xbf8000010800780c */ /* 0x040fe40003f46270 */
[----:B------:R-:W-:-:S11]  /*0810*/  FSETP.NEU.AND P3, PT, R8, RZ, PT ;  /* 0x000000ff0800720b */ /* 0x000fd60003f6d000 */
[----:B------:R-:W-:-:S05]  /*0820*/  @P2 MOV R7, 0x7f800000 ;  /* 0x7f80000000072802 */ /* 0x000fca0000000f00 */
[----:B------:R-:W-:-:S05]  /*0830*/  @P2 FFMA.FTZ R9, R8, R7, +INF ;  /* 0x7f80000008092423 */ /* 0x000fca0000010007 */
[----:B------:R-:W-:-:S07]  /*0840*/  FSEL R9, R9, -RZ, P3 ;  /* 0x800000ff09097208 */ /* 0x000fce0001800000 */
.L_x_3:
[----:B------:R-:W-:Y:S05]  /*0850*/  BSYNC B0 ;  /* 0x0000000000007941 */ /* 0x000fea0003800000 */
.L_x_2:
[----:B------:R-:W-:Y:S01]  /*0860*/  FSEL R10, R5, R10, P1 ;  /* 0x0000000a050a7208 */ /* 0x000fe20000800000 */
[----:B------:R-:W-:Y:S01]  /*0870*/  BSSY B0, `(.L_x_4) ;  /* 0x0000017000007945 */ /* 0x000fe20003800000 */
[----:B------:R-:W-:-:S03]  /*0880*/  FSETP.GT.AND P1, PT, R6, 20, PT ;  /* 0x41a000000600780b */ /* 0x000fc60003f24000 */
[----:B------:R-:W-:Y:S01]  /*0890*/  FADD.FTZ R11, |R10|, -RZ ;  /* 0x800000ff0a0b7221 */ /* 0x000fe20000010200 */
[----:B------:R-:W-:-:S04]  /*08a0*/  FSEL R7, R6, R9, P1 ;  /* 0x0000000906077208 */ /* 0x000fc80000800000 */
[----:B------:R-:W-:-:S13]  /*08b0*/  FSETP.GE.AND P2, PT, R11, 0.60000002384185791016, PT ;  /* 0x3f19999a0b00780b */ /* 0x000fda0003f46000 */
[----:B------:R-:W-:Y:S05]  /*08c0*/  @!P2 BRA `(.L_x_5) ;  /* 0x000000000028a947 */ /* 0x000fea0003800000 */
[C---:B------:R-:W-:Y:S01]  /*08d0*/  FMUL R0, R11.reuse, 2.8853900432586669922 ;  /* 0x4038aa3b0b007820 */ /* 0x040fe20000400000 */
[----:B------:R-:W-:Y:S01]  /*08e0*/  HFMA2.MMA R9, -RZ, RZ, 1.875, 0 ;  /* 0x3f800000ff097435 */ /* 0x000fe200000001ff */
[----:B------:R-:W-:-:S04]  /*08f0*/  FSETP.GE.AND P1, PT, R11, 9.010913848876953125, PT ;  /* 0x41102cb40b00780b */ /* 0x000fc80003f26000 */
[----:B------:R-:W0:Y:S02]  /*0900*/  MUFU.EX2 R0, R0 ;  /* 0x0000000000007308 */ /* 0x000e240000000800 */
[----:B0-----:R-:W-:-:S06]  /*0910*/  FADD R8, R0, 1 ;  /* 0x3f80000000087421 */ /* 0x001fcc0000000000 */
[----:B------:R-:W0:Y:S02]  /*0920*/  MUFU.RCP R8, R8 ;  /* 0x0000000800087308 */ /* 0x000e240000001000 */
[----:B0-----:R-:W-:-:S05]  /*0930*/  FFMA.FTZ R9, R8, -2, R9 ;  /* 0xc000000008097823 */ /* 0x001fca0000010009 */
[----:B------:R-:W-:-:S04]  /*0940*/  FSEL R9, R9, 1, !P1 ;  /* 0x3f80000009097808 */ /* 0x000fc80004800000 */
[----:B------:R-:W-:Y:S01]  /*0950*/  LOP3.LUT R9, R9, 0x80000000, R10, 0xf8, !PT ;  /* 0x8000000009097812 */ /* 0x000fe200078ef80a */
[----:B------:R-:W-:Y:S06]  /*0960*/  BRA `(.L_x_6) ;  /* 0x00000000001c7947 */ /* 0x000fec0003800000 */
.L_x_5:
[----:B------:R-:W-:Y:S01]  /*0970*/  MOV R0, 0x3c80f082 ;  /* 0x3c80f08200007802 */ /* 0x000fe20000000f00 */
[----:B------:R-:W-:-:S04]  /*0980*/  FMUL R9, R10, R10 ;  /* 0x0000000a0a097220 */ /* 0x000fc80000400000 */
[----:B------:R-:W-:-:S04]  /*0990*/  FFMA.FTZ R0, R9, R0, -0.052303962409496307373 ;  /* 0xbd563cae09007423 */ /* 0x000fc80000010000 */
[----:B------:R-:W-:-:S04]  /*09a0*/  FFMA.FTZ R0, R9, R0, 0.1331529766321182251 ;  /* 0x3e08594109007423 */ /* 0x000fc80000010000 */
[----:B------:R-:W-:-:S04]  /*09b0*/  FFMA.FTZ R0, R9, R0, -0.33332768082618713379 ;  /* 0xbeaaa9ed09007423 */ /* 0x000fc80000010000 */
[----:B------:R-:W-:-:S04]  /*09c0*/  FFMA.FTZ R0, R9, R0, RZ ;  /* 0x0000000009007223 */ /* 0x000fc800000100ff */
[----:B------:R-:W-:-:S07]  /*09d0*/  FFMA.FTZ R9, R10, R0, R10 ;  /* 0x000000000a097223 */ /* 0x000fce000001000a */
.L_x_6:
[----:B------:R-:W-:Y:S05]  /*09e0*/  BSYNC B0 ;  /* 0x0000000000007941 */ /* 0x000fea0003800000 */
.L_x_4:
[----:B------:R-:W-:Y:S01]  /*09f0*/  FADD.FTZ R12, |R7|, -RZ ;  /* 0x800000ff070c7221 */ /* 0x000fe20000010200 */
[----:B------:R-:W-:Y:S01]  /*0a00*/  BSSY B0, `(.L_x_7) ;  /* 0x0000015000007945 */ /* 0x000fe20003800000 */
[----:B------:R-:W-:-:S03]  /*0a10*/  SHF.R.S32.HI R13, RZ, 0x1f, R4 ;  /* 0x0000001fff0d7819 */ /* 0x000fc60000011404 */
        /* <DEDUP_REMOVED lines=12> */
.L_x_8:
[----:B------:R-:W-:Y:S01]  /*0ae0*/  MOV R0, 0x3c80f082 ;  /* 0x3c80f08200007802 */ /* 0x000fe20000000f00 */
[----:B------:R-:W-:-:S04]  /*0af0*/  FMUL R11, R7, R7 ;  /* 0x00000007070b7220 */ /* 0x000fc80000400000 */
[----:B------:R-:W-:-:S04]  /*0b00*/  FFMA.FTZ R0, R11, R0, -0.052303962409496307373 ;  /* 0xbd563cae0b007423 */ /* 0x000fc80000010000 */
[----:B------:R-:W-:-:S04]  /*0b10*/  FFMA.FTZ R0, R11, R0, 0.1331529766321182251 ;  /* 0x3e0859410b007423 */ /* 0x000fc80000010000 */
[----:B------:R-:W-:-:S04]  /*0b20*/  FFMA.FTZ R0, R11, R0, -0.33332768082618713379 ;  /* 0xbeaaa9ed0b007423 */ /* 0x000fc80000010000 */
[----:B------:R-:W-:-:S04]  /*0b30*/  FFMA.FTZ R0, R11, R0, RZ ;  /* 0x000000000b007223 */ /* 0x000fc800000100ff */
[----:B------:R-:W-:-:S07]  /*0b40*/  FFMA.FTZ R7, R7, R0, R7 ;  /* 0x0000000007077223 */ /* 0x000fce0000010007 */
.L_x_9:
[----:B------:R-:W-:Y:S05]  /*0b50*/  BSYNC B0 ;  /* 0x0000000000007941 */ /* 0x000fea0003800000 */
.L_x_7:
[----:B------:R-:W-:Y:S01]  /*0b60*/  ULDC.64 UR6, c[0x0][0x210] ;  /* 0x0000840000067ab9 */ /* 0x000fe20000000a00 */
[----:B-----5:R-:W-:Y:S01]  /*0b70*/  FFMA R2, R5, R9, R2 ;  /* 0x0000000905027223 */ /* 0x020fe20000000002 */
[----:B------:R-:W-:Y:S01]  /*0b80*/  LEA R8, P1, R4, UR6, 0x2 ;  /* 0x0000000604087c11 */ /* 0x000fe2000f8210ff */
[----:B------:R-:W-:-:S03]  /*0b90*/  FFMA R3, R6, R7, R3 ;  /* 0x0000000706037223 */ /* 0x000fc60000000003 */
[----:B------:R-:W-:Y:S01]  /*0ba0*/  LEA.HI.X R9, R4, UR7, R13, 0x2, P1 ;  /* 0x0000000704097c11 */ /* 0x000fe200088f140d */
[----:B------:R-:W-:Y:S08]  /*0bb0*/  @P0 EXIT ;  /* 0x000000000000094d */ /* 0x000ff00003800000 */
[----:B------:R-:W-:Y:S01]  /*0bc0*/  STG.E.64 desc[UR4][R8.64], R2 ;  /* 0x0000000208007986 */ /* 0x000fe2000c101b04 */
[----:B------:R-:W-:Y:S05]  /*0bd0*/  EXIT ;  /* 0x000000000000794d */ /* 0x000fea0003800000 */
.L_x_10:
[----:B------:R-:W-:-:S00]  /*0be0*/  BRA `(.L_x_10) ;  /* 0xfffffffc00fc7947 */ /* 0x000fc0000383ffff */
[----:B------:R-:W-:-:S00]  /*0bf0*/  NOP ;  /* 0x0000000000007918 */ /* 0x000fc00000000000 */
        /* <DEDUP_REMOVED lines=8> */
.L_x_11:


//--------------------- .nv.global.init           --------------------------
	.section	.nv.global.init,"aw",@progbits
.nv.global.init:
	.type		_$_str,@object
	.size		_$_str,(_$_str_$_2 - _$_str)
_$_str:
        /*0000*/ 	.byte	0x5f, 0x5f, 0x43, 0x55, 0x44, 0x41, 0x5f, 0x46, 0x54, 0x5a, 0x00
	.type		_$_str_$_2,@object
	.size		_$_str_$_2,(.L_1 - _$_str_$_2)
_$_str_$_2:
        /*000b*/ 	.byte	0x5f, 0x5f, 0x43, 0x55, 0x44, 0x41, 0x5f, 0x50, 0x52, 0x45, 0x43, 0x5f, 0x53, 0x51, 0x52, 0x54
        /*001b*/ 	.byte	0x00
.L_1:


//--------------------- .nv.constant0.triton_poi_fused__native_batch_norm_legit_no_training_add_mul_softplus_tanh_23 --------------------------
	.section	.nv.constant0.triton_poi_fused__native_batch_norm_legit_no_training_add_mul_softplus_tanh_23,"a",@progbits
	.sectionflags	@""
	.align	4
.nv.constant0.triton_poi_fused__native_batch_norm_legit_no_training_add_mul_softplus_tanh_23:
	.zero		588
